//
// Generated by NVIDIA NVVM Compiler
//
// Compiler Build ID: CL-36424714
// Cuda compilation tools, release 13.0, V13.0.88
// Based on NVVM 20.0.0
//

.version 9.0
.target sm_100
.address_size 64

	// .globl	_Z7gpu_sumPKfS0_Pf

.visible .entry _Z7gpu_sumPKfS0_Pf(
	.param .u64 .ptr .align 1 _Z7gpu_sumPKfS0_Pf_param_0,
	.param .u64 .ptr .align 1 _Z7gpu_sumPKfS0_Pf_param_1,
	.param .u64 .ptr .align 1 _Z7gpu_sumPKfS0_Pf_param_2
)
{
	.reg .pred 	%p<2>;
	.reg .b32 	%r<5>;
	.reg .b32 	%f<4>;
	.reg .b64 	%rd<11>;

	ld.param.u64 	%rd1, [_Z7gpu_sumPKfS0_Pf_param_0];
	ld.param.u64 	%rd2, [_Z7gpu_sumPKfS0_Pf_param_1];
	ld.param.u64 	%rd3, [_Z7gpu_sumPKfS0_Pf_param_2];
	mov.u32 	%r2, %ntid.x;
	mov.u32 	%r3, %ctaid.x;
	mov.u32 	%r4, %tid.x;
	mad.lo.s32 	%r1, %r2, %r3, %r4;
	setp.gt.s32 	%p1, %r1, 99999999;
	@%p1 bra 	$L__BB0_2;
	cvta.to.global.u64 	%rd4, %rd1;
	cvta.to.global.u64 	%rd5, %rd2;
	cvta.to.global.u64 	%rd6, %rd3;
	mul.wide.s32 	%rd7, %r1, 4;
	add.s64 	%rd8, %rd4, %rd7;
	ld.global.f32 	%f1, [%rd8];
	add.s64 	%rd9, %rd5, %rd7;
	ld.global.f32 	%f2, [%rd9];
	add.f32 	%f3, %f1, %f2;
	add.s64 	%rd10, %rd6, %rd7;
	st.global.f32 	[%rd10], %f3;
$L__BB0_2:
	ret;

}


// ===== COMPILED SASS (sm_100) =====

	.target	sm_100

	.elftype	@"ET_EXEC"


//--------------------- .note.nv.tkinfo           --------------------------
	.section	.note.nv.tkinfo,"",@"SHT_NOTE"
	.sectionflags	@"SHF_NOTE_NV_TKINFO"
	.tkinfo
        /*0018*/ 	.word	0x00000002
        /*0030*/ 	.string	""
        /*0030*/ 	.string	"ptxas"
        /*0030*/ 	.string	"Cuda compilation tools, release 13.0, V13.0.88"
        /*0030*/ 	.string	"Build cuda_13.0.r13.0/compiler.36424714_0"
        /*0030*/ 	.string	"-arch sm_100 -m 64 "



//--------------------- .note.nv.cuinfo           --------------------------
	.section	.note.nv.cuinfo,"",@"SHT_NOTE"
	.sectionflags	@"SHF_NOTE_NV_CUINFO"
        /*0018*/ 	.short	0x0002
        /*001a*/ 	.short	0x0064
        /*001c*/ 	.short	0x0082
	.zero		2


//--------------------- .nv.info                  --------------------------
	.section	.nv.info,"",@"SHT_CUDA_INFO"
	.align	4


	//----- nvinfo : EIATTR_REGCOUNT
	.align		4
        /*0000*/ 	.byte	0x04, 0x2f
        /*0002*/ 	.short	(.L_1 - .L_0)
	.align		4
.L_0:
        /*0004*/ 	.word	index@(_Z7gpu_sumPKfS0_Pf)
        /*0008*/ 	.word	0x0000000c


	//----- nvinfo : EIATTR_FRAME_SIZE
	.align		4
.L_1:
        /*000c*/ 	.byte	0x04, 0x11
        /*000e*/ 	.short	(.L_3 - .L_2)
	.align		4
.L_2:
        /*0010*/ 	.word	index@(_Z7gpu_sumPKfS0_Pf)
        /*0014*/ 	.word	0x00000000


	//----- nvinfo : EIATTR_MIN_STACK_SIZE
	.align		4
.L_3:
        /*0018*/ 	.byte	0x04, 0x12
        /*001a*/ 	.short	(.L_5 - .L_4)
	.align		4
.L_4:
        /*001c*/ 	.word	index@(_Z7gpu_sumPKfS0_Pf)
        /*0020*/ 	.word	0x00000000
.L_5:


//--------------------- .nv.compat                --------------------------
	.section	.nv.compat,"",@"SHT_CUDA_COMPAT_INFO"
	.align	4
        /*0000*/ 	.byte	0x02, 0x09, 0x00, 0x00, 0x02, 0x02, 0x01, 0x00, 0x02, 0x05, 0x05, 0x00, 0x03, 0x07, 0x01, 0x01
        /*0010*/ 	.byte	0x02, 0x03, 0x00, 0x00, 0x02, 0x06, 0x01, 0x00, 0x04, 0x0b, 0x08, 0x00, 0x09, 0x00, 0x00, 0x00
        /*0020*/ 	.byte	0x00, 0x00, 0x00, 0x00


//--------------------- .nv.info._Z7gpu_sumPKfS0_Pf --------------------------
	.section	.nv.info._Z7gpu_sumPKfS0_Pf,"",@"SHT_CUDA_INFO"
	.sectionflags	@""
	.align	4


	//----- nvinfo : EIATTR_CUDA_API_VERSION
	.align		4
        /*0000*/ 	.byte	0x04, 0x37
        /*0002*/ 	.short	(.L_7 - .L_6)
.L_6:
        /*0004*/ 	.word	0x00000082


	//----- nvinfo : EIATTR_KPARAM_INFO
	.align		4
.L_7:
        /*0008*/ 	.byte	0x04, 0x17
        /*000a*/ 	.short	(.L_9 - .L_8)
.L_8:
        /*000c*/ 	.word	0x00000000
        /*0010*/ 	.short	0x0002
        /*0012*/ 	.short	0x0010
        /*0014*/ 	.byte	0x00, 0xf5, 0x21, 0x00


	//----- nvinfo : EIATTR_KPARAM_INFO
	.align		4
.L_9:
        /*0018*/ 	.byte	0x04, 0x17
        /*001a*/ 	.short	(.L_11 - .L_10)
.L_10:
        /*001c*/ 	.word	0x00000000
        /*0020*/ 	.short	0x0001
        /*0022*/ 	.short	0x0008
        /*0024*/ 	.byte	0x00, 0xf5, 0x21, 0x00


	//----- nvinfo : EIATTR_KPARAM_INFO
	.align		4
.L_11:
        /*0028*/ 	.byte	0x04, 0x17
        /*002a*/ 	.short	(.L_13 - .L_12)
.L_12:
        /*002c*/ 	.word	0x00000000
        /*0030*/ 	.short	0x0000
        /*0032*/ 	.short	0x0000
        /*0034*/ 	.byte	0x00, 0xf5, 0x21, 0x00


	//----- nvinfo : EIATTR_SPARSE_MMA_MASK
	.align		4
.L_13:
        /*0038*/ 	.byte	0x03, 0x50
        /*003a*/ 	.short	0x0000


	//----- nvinfo : EIATTR_MAXREG_COUNT
	.align		4
        /*003c*/ 	.byte	0x03, 0x1b
        /*003e*/ 	.short	0x00ff


	//----- nvinfo : EIATTR_MERCURY_ISA_VERSION
	.align		4
        /*0040*/ 	.byte	0x03, 0x5f
        /*0042*/ 	.short	0x0101


	//----- nvinfo : EIATTR_VRC_CTA_INIT_COUNT
	.align		4
        /*0044*/ 	.byte	0x02, 0x4a
	.zero		1
	.zero		1


	//----- nvinfo : EIATTR_EXIT_INSTR_OFFSETS
	.align		4
        /*0048*/ 	.byte	0x04, 0x1c
        /*004a*/ 	.short	(.L_15 - .L_14)


	//   ....[0]....
.L_14:
        /*004c*/ 	.word	0x00000060


	//   ....[1]....
        /*0050*/ 	.word	0x00000120


	//----- nvinfo : EIATTR_CBANK_PARAM_SIZE
	.align		4
.L_15:
        /*0054*/ 	.byte	0x03, 0x19
        /*0056*/ 	.short	0x0018


	//----- nvinfo : EIATTR_PARAM_CBANK
	.align		4
        /*0058*/ 	.byte	0x04, 0x0a
        /*005a*/ 	.short	(.L_17 - .L_16)
	.align		4
.L_16:
        /*005c*/ 	.word	index@(.nv.constant0._Z7gpu_sumPKfS0_Pf)
        /*0060*/ 	.short	0x0380
        /*0062*/ 	.short	0x0018


	//----- nvinfo : EIATTR_SW_WAR
	.align		4
.L_17:
        /*0064*/ 	.byte	0x04, 0x36
        /*0066*/ 	.short	(.L_19 - .L_18)
.L_18:
        /*0068*/ 	.word	0x00000008
.L_19:


//--------------------- .nv.callgraph             --------------------------
	.section	.nv.callgraph,"",@"SHT_CUDA_CALLGRAPH"
	.align	4
	.sectionentsize	8
	.align		4
        /*0000*/ 	.word	0x00000000
	.align		4
        /*0004*/ 	.word	0xffffffff
	.align		4
        /*0008*/ 	.word	0x00000000
	.align		4
        /*000c*/ 	.word	0xfffffffe
	.align		4
        /*0010*/ 	.word	0x00000000
	.align		4
        /*0014*/ 	.word	0xfffffffd
	.align		4
        /*0018*/ 	.word	0x00000000
	.align		4
        /*001c*/ 	.word	0xfffffffc


//--------------------- .text._Z7gpu_sumPKfS0_Pf  --------------------------
	.section	.text._Z7gpu_sumPKfS0_Pf,"ax",@progbits
	.align	128
        .global         _Z7gpu_sumPKfS0_Pf
        .type           _Z7gpu_sumPKfS0_Pf,@function
        .size           _Z7gpu_sumPKfS0_Pf,(.L_x_1 - _Z7gpu_sumPKfS0_Pf)
        .other          _Z7gpu_sumPKfS0_Pf,@"STO_CUDA_ENTRY STV_DEFAULT"
_Z7gpu_sumPKfS0_Pf:
.text._Z7gpu_sumPKfS0_Pf:
[----:B------:R-:W-:Y:S01]  /*0000*/  LDC R1, c[0x0][0x37c] ;  /* 0x0000df00ff017b82 */ /* 0x000fe20000000800 */
[----:B------:R-:W0:Y:S01]  /*0010*/  S2R R9, SR_CTAID.X ;  /* 0x0000000000097919 */ /* 0x000e220000002500 */
[----:B------:R-:W0:Y:S01]  /*0020*/  LDCU UR4, c[0x0][0x360] ;  /* 0x00006c00ff0477ac */ /* 0x000e220008000800 */
[----:B------:R-:W0:Y:S02]  /*0030*/  S2R R0, SR_TID.X ;  /* 0x0000000000007919 */ /* 0x000e240000002100 */
[----:B0-----:R-:W-:-:S05]  /*0040*/  IMAD R9, R9, UR4, R0 ;  /* 0x0000000409097c24 */ /* 0x001fca000f8e0200 */
[----:B------:R-:W-:-:S13]  /*0050*/  ISETP.GT.AND P0, PT, R9, 0x5f5e0ff, PT ;  /* 0x05f5e0ff0900780c */ /* 0x000fda0003f04270 */
[----:B------:R-:W-:Y:S05]  /*0060*/  @P0 EXIT ;  /* 0x000000000000094d */ /* 0x000fea0003800000 */
[----:B------:R-:W0:Y:S01]  /*0070*/  LDC.64 R2, c[0x0][0x380] ;  /* 0x0000e000ff027b82 */ /* 0x000e220000000a00 */
[----:B------:R-:W1:Y:S07]  /*0080*/  LDCU.64 UR4, c[0x0][0x358] ;  /* 0x00006b00ff0477ac */ /* 0x000e6e0008000a00 */
[----:B------:R-:W2:Y:S08]  /*0090*/  LDC.64 R4, c[0x0][0x388] ;  /* 0x0000e200ff047b82 */ /* 0x000eb00000000a00 */
[----:B------:R-:W3:Y:S01]  /*00a0*/  LDC.64 R6, c[0x0][0x390] ;  /* 0x0000e400ff067b82 */ /* 0x000ee20000000a00 */
[----:B0-----:R-:W-:-:S06]  /*00b0*/  IMAD.WIDE R2, R9, 0x4, R2 ;  /* 0x0000000409027825 */ /* 0x001fcc00078e0202 */
[----:B-1----:R-:W4:Y:S01]  /*00c0*/  LDG.E R2, desc[UR4][R2.64] ;  /* 0x0000000402027981 */ /* 0x002f22000c1e1900 */
[----:B--2---:R-:W-:-:S06]  /*00d0*/  IMAD.WIDE R4, R9, 0x4, R4 ;  /* 0x0000000409047825 */ /* 0x004fcc00078e0204 */
[----:B------:R-:W4:Y:S01]  /*00e0*/  LDG.E R5, desc[UR4][R4.64] ;  /* 0x0000000404057981 */ /* 0x000f22000c1e1900 */
[----:B---3--:R-:W-:-:S04]  /*00f0*/  IMAD.WIDE R6, R9, 0x4, R6 ;  /* 0x0000000409067825 */ /* 0x008fc800078e0206 */
[----:B----4-:R-:W-:-:S05]  /*0100*/  FADD R9, R2, R5 ;  /* 0x0000000502097221 */ /* 0x010fca0000000000 */
[----:B------:R-:W-:Y:S01]  /*0110*/  STG.E desc[UR4][R6.64], R9 ;  /* 0x0000000906007986 */ /* 0x000fe2000c101904 */
[----:B------:R-:W-:Y:S05]  /*0120*/  EXIT ;  /* 0x000000000000794d */ /* 0x000fea0003800000 */
.L_x_0:
[----:B------:R-:W-:-:S00]  /*0130*/  BRA `(.L_x_0) ;  /* 0xfffffffc00fc7947 */ /* 0x000fc0000383ffff */
[----:B------:R-:W-:-:S00]  /*0140*/  NOP ;  /* 0x0000000000007918 */ /* 0x000fc00000000000 */
        /* <DEDUP_REMOVED lines=11> */
.L_x_1:


//--------------------- .nv.shared.reserved.0     --------------------------
	.section	.nv.shared.reserved.0,"aw",@nobits
	.weak		__nv_reservedSMEM_offset_0_alias
	.size		__nv_reservedSMEM_offset_0_alias, 0, 64
	.other		__nv_reservedSMEM_offset_0_alias,@"STO_CUDA_RESERVED_SHARED STV_DEFAULT"
__nv_reservedSMEM_offset_0_alias:
	.zero		0
	.zero		64


//--------------------- .nv.constant0._Z7gpu_sumPKfS0_Pf --------------------------
	.section	.nv.constant0._Z7gpu_sumPKfS0_Pf,"a",@progbits
	.sectionflags	@""
	.align	4
.nv.constant0._Z7gpu_sumPKfS0_Pf:
	.zero		920


//--------------------- SYMBOLS --------------------------

	.type		.nv.reservedSmem.offset0,@object
	.size		.nv.reservedSmem.offset0,0x4
